//
// Generated by NVIDIA NVVM Compiler
//
// Compiler Build ID: CL-36424714
// Cuda compilation tools, release 13.0, V13.0.88
// Based on NVVM 20.0.0
//

.version 9.0
.target sm_100
.address_size 64

	// .globl	_Z6renderPfii

.visible .entry _Z6renderPfii(
	.param .u64 .ptr .align 1 _Z6renderPfii_param_0,
	.param .u32 _Z6renderPfii_param_1,
	.param .u32 _Z6renderPfii_param_2
)
{
	.reg .pred 	%p<4>;
	.reg .b32 	%r<16>;
	.reg .b32 	%f<7>;
	.reg .b64 	%rd<5>;

	ld.param.u64 	%rd1, [_Z6renderPfii_param_0];
	ld.param.u32 	%r3, [_Z6renderPfii_param_1];
	ld.param.u32 	%r5, [_Z6renderPfii_param_2];
	mov.u32 	%r6, %tid.x;
	mov.u32 	%r7, %ctaid.x;
	mov.u32 	%r8, %ntid.x;
	mad.lo.s32 	%r1, %r7, %r8, %r6;
	mov.u32 	%r9, %tid.y;
	mov.u32 	%r10, %ctaid.y;
	mov.u32 	%r11, %ntid.y;
	mad.lo.s32 	%r12, %r10, %r11, %r9;
	setp.ge.s32 	%p1, %r1, %r3;
	setp.ge.s32 	%p2, %r12, %r5;
	or.pred  	%p3, %p1, %p2;
	@%p3 bra 	$L__BB0_2;
	cvta.to.global.u64 	%rd2, %rd1;
	mad.lo.s32 	%r13, %r3, %r12, %r1;
	mul.lo.s32 	%r14, %r13, 3;
	cvt.rn.f32.s32 	%f1, %r1;
	cvt.rn.f32.s32 	%f2, %r3;
	div.rn.f32 	%f3, %f1, %f2;
	mul.wide.s32 	%rd3, %r14, 4;
	add.s64 	%rd4, %rd2, %rd3;
	st.global.f32 	[%rd4], %f3;
	cvt.rn.f32.u32 	%f4, %r12;
	cvt.rn.f32.u32 	%f5, %r5;
	div.rn.f32 	%f6, %f4, %f5;
	st.global.f32 	[%rd4+4], %f6;
	mov.b32 	%r15, 1059816735;
	st.global.u32 	[%rd4+8], %r15;
$L__BB0_2:
	ret;

}


// ===== COMPILED SASS (sm_100) =====

	.target	sm_100

	.elftype	@"ET_EXEC"


//--------------------- .note.nv.tkinfo           --------------------------
	.section	.note.nv.tkinfo,"",@"SHT_NOTE"
	.sectionflags	@"SHF_NOTE_NV_TKINFO"
	.tkinfo
        /*0018*/ 	.word	0x00000002
        /*0030*/ 	.string	""
        /*0030*/ 	.string	"ptxas"
        /*0030*/ 	.string	"Cuda compilation tools, release 13.0, V13.0.88"
        /*0030*/ 	.string	"Build cuda_13.0.r13.0/compiler.36424714_0"
        /*0030*/ 	.string	"-arch sm_100 -m 64 "



//--------------------- .note.nv.cuinfo           --------------------------
	.section	.note.nv.cuinfo,"",@"SHT_NOTE"
	.sectionflags	@"SHF_NOTE_NV_CUINFO"
        /*0018*/ 	.short	0x0002
        /*001a*/ 	.short	0x0064
        /*001c*/ 	.short	0x0082
	.zero		2


//--------------------- .nv.info                  --------------------------
	.section	.nv.info,"",@"SHT_CUDA_INFO"
	.align	4


	//----- nvinfo : EIATTR_REGCOUNT
	.align		4
        /*0000*/ 	.byte	0x04, 0x2f
        /*0002*/ 	.short	(.L_1 - .L_0)
	.align		4
.L_0:
        /*0004*/ 	.word	index@(_Z6renderPfii)
        /*0008*/ 	.word	0x00000011


	//----- nvinfo : EIATTR_FRAME_SIZE
	.align		4
.L_1:
        /*000c*/ 	.byte	0x04, 0x11
        /*000e*/ 	.short	(.L_3 - .L_2)
	.align		4
.L_2:
        /*0010*/ 	.word	index@($__internal_0_$__cuda_sm3x_div_rn_noftz_f32_slowpath)
        /*0014*/ 	.word	0x00000000


	//----- nvinfo : EIATTR_FRAME_SIZE
	.align		4
.L_3:
        /*0018*/ 	.byte	0x04, 0x11
        /*001a*/ 	.short	(.L_5 - .L_4)
	.align		4
.L_4:
        /*001c*/ 	.word	index@(_Z6renderPfii)
        /*0020*/ 	.word	0x00000000


	//----- nvinfo : EIATTR_MIN_STACK_SIZE
	.align		4
.L_5:
        /*0024*/ 	.byte	0x04, 0x12
        /*0026*/ 	.short	(.L_7 - .L_6)
	.align		4
.L_6:
        /*0028*/ 	.word	index@(_Z6renderPfii)
        /*002c*/ 	.word	0x00000000
.L_7:


//--------------------- .nv.compat                --------------------------
	.section	.nv.compat,"",@"SHT_CUDA_COMPAT_INFO"
	.align	4
        /*0000*/ 	.byte	0x02, 0x09, 0x00, 0x00, 0x02, 0x02, 0x01, 0x00, 0x02, 0x05, 0x05, 0x00, 0x03, 0x07, 0x01, 0x01
        /*0010*/ 	.byte	0x02, 0x03, 0x00, 0x00, 0x02, 0x06, 0x01, 0x00, 0x04, 0x0b, 0x08, 0x00, 0x01, 0x00, 0x00, 0x00
        /*0020*/ 	.byte	0x00, 0x00, 0x00, 0x00


//--------------------- .nv.info._Z6renderPfii    --------------------------
	.section	.nv.info._Z6renderPfii,"",@"SHT_CUDA_INFO"
	.sectionflags	@""
	.align	4


	//----- nvinfo : EIATTR_CUDA_API_VERSION
	.align		4
        /*0000*/ 	.byte	0x04, 0x37
        /*0002*/ 	.short	(.L_9 - .L_8)
.L_8:
        /*0004*/ 	.word	0x00000082


	//----- nvinfo : EIATTR_KPARAM_INFO
	.align		4
.L_9:
        /*0008*/ 	.byte	0x04, 0x17
        /*000a*/ 	.short	(.L_11 - .L_10)
.L_10:
        /*000c*/ 	.word	0x00000000
        /*0010*/ 	.short	0x0002
        /*0012*/ 	.short	0x000c
        /*0014*/ 	.byte	0x00, 0xf0, 0x11, 0x00


	//----- nvinfo : EIATTR_KPARAM_INFO
	.align		4
.L_11:
        /*0018*/ 	.byte	0x04, 0x17
        /*001a*/ 	.short	(.L_13 - .L_12)
.L_12:
        /*001c*/ 	.word	0x00000000
        /*0020*/ 	.short	0x0001
        /*0022*/ 	.short	0x0008
        /*0024*/ 	.byte	0x00, 0xf0, 0x11, 0x00


	//----- nvinfo : EIATTR_KPARAM_INFO
	.align		4
.L_13:
        /*0028*/ 	.byte	0x04, 0x17
        /*002a*/ 	.short	(.L_15 - .L_14)
.L_14:
        /*002c*/ 	.word	0x00000000
        /*0030*/ 	.short	0x0000
        /*0032*/ 	.short	0x0000
        /*0034*/ 	.byte	0x00, 0xf5, 0x21, 0x00


	//----- nvinfo : EIATTR_SPARSE_MMA_MASK
	.align		4
.L_15:
        /*0038*/ 	.byte	0x03, 0x50
        /*003a*/ 	.short	0x0000


	//----- nvinfo : EIATTR_MAXREG_COUNT
	.align		4
        /*003c*/ 	.byte	0x03, 0x1b
        /*003e*/ 	.short	0x00ff


	//----- nvinfo : EIATTR_MERCURY_ISA_VERSION
	.align		4
        /*0040*/ 	.byte	0x03, 0x5f
        /*0042*/ 	.short	0x0101


	//----- nvinfo : EIATTR_VRC_CTA_INIT_COUNT
	.align		4
        /*0044*/ 	.byte	0x02, 0x4a
	.zero		1
	.zero		1


	//----- nvinfo : EIATTR_EXIT_INSTR_OFFSETS
	.align		4
        /*0048*/ 	.byte	0x04, 0x1c
        /*004a*/ 	.short	(.L_17 - .L_16)


	//   ....[0]....
.L_16:
        /*004c*/ 	.word	0x000000c0


	//   ....[1]....
        /*0050*/ 	.word	0x00000370


	//----- nvinfo : EIATTR_CRS_STACK_SIZE
	.align		4
.L_17:
        /*0054*/ 	.byte	0x04, 0x1e
        /*0056*/ 	.short	(.L_19 - .L_18)
.L_18:
        /*0058*/ 	.word	0x00000000


	//----- nvinfo : EIATTR_CBANK_PARAM_SIZE
	.align		4
.L_19:
        /*005c*/ 	.byte	0x03, 0x19
        /*005e*/ 	.short	0x0010


	//----- nvinfo : EIATTR_PARAM_CBANK
	.align		4
        /*0060*/ 	.byte	0x04, 0x0a
        /*0062*/ 	.short	(.L_21 - .L_20)
	.align		4
.L_20:
        /*0064*/ 	.word	index@(.nv.constant0._Z6renderPfii)
        /*0068*/ 	.short	0x0380
        /*006a*/ 	.short	0x0010


	//----- nvinfo : EIATTR_SW_WAR
	.align		4
.L_21:
        /*006c*/ 	.byte	0x04, 0x36
        /*006e*/ 	.short	(.L_23 - .L_22)
.L_22:
        /*0070*/ 	.word	0x00000008
.L_23:


//--------------------- .nv.callgraph             --------------------------
	.section	.nv.callgraph,"",@"SHT_CUDA_CALLGRAPH"
	.align	4
	.sectionentsize	8
	.align		4
        /*0000*/ 	.word	0x00000000
	.align		4
        /*0004*/ 	.word	0xffffffff
	.align		4
        /*0008*/ 	.word	0x00000000
	.align		4
        /*000c*/ 	.word	0xfffffffe
	.align		4
        /*0010*/ 	.word	0x00000000
	.align		4
        /*0014*/ 	.word	0xfffffffd
	.align		4
        /*0018*/ 	.word	0x00000000
	.align		4
        /*001c*/ 	.word	0xfffffffc


//--------------------- .text._Z6renderPfii       --------------------------
	.section	.text._Z6renderPfii,"ax",@progbits
	.align	128
        .global         _Z6renderPfii
        .type           _Z6renderPfii,@function
        .size           _Z6renderPfii,(.L_x_16 - _Z6renderPfii)
        .other          _Z6renderPfii,@"STO_CUDA_ENTRY STV_DEFAULT"
_Z6renderPfii:
.text._Z6renderPfii:
[----:B------:R-:W-:Y:S01]  /*0000*/  LDC R1, c[0x0][0x37c] ;  /* 0x0000df00ff017b82 */ /* 0x000fe20000000800 */
[----:B------:R-:W0:Y:S07]  /*0010*/  S2R R2, SR_TID.Y ;  /* 0x0000000000027919 */ /* 0x000e2e0000002200 */
[----:B------:R-:W1:Y:S01]  /*0020*/  LDC R0, c[0x0][0x360] ;  /* 0x0000d800ff007b82 */ /* 0x000e620000000800 */
[----:B------:R-:W2:Y:S01]  /*0030*/  LDCU.64 UR6, c[0x0][0x388] ;  /* 0x00007100ff0677ac */ /* 0x000ea20008000a00 */
[----:B------:R-:W1:Y:S06]  /*0040*/  S2R R3, SR_TID.X ;  /* 0x0000000000037919 */ /* 0x000e6c0000002100 */
[----:B------:R-:W0:Y:S08]  /*0050*/  S2UR UR5, SR_CTAID.Y ;  /* 0x00000000000579c3 */ /* 0x000e300000002600 */
[----:B------:R-:W0:Y:S08]  /*0060*/  LDC R5, c[0x0][0x364] ;  /* 0x0000d900ff057b82 */ /* 0x000e300000000800 */
[----:B------:R-:W1:Y:S01]  /*0070*/  S2UR UR4, SR_CTAID.X ;  /* 0x00000000000479c3 */ /* 0x000e620000002500 */
[----:B0-----:R-:W-:-:S05]  /*0080*/  IMAD R2, R5, UR5, R2 ;  /* 0x0000000505027c24 */ /* 0x001fca000f8e0202 */
[----:B--2---:R-:W-:Y:S01]  /*0090*/  ISETP.GE.AND P0, PT, R2, UR7, PT ;  /* 0x0000000702007c0c */ /* 0x004fe2000bf06270 */
[----:B-1----:R-:W-:-:S05]  /*00a0*/  IMAD R3, R0, UR4, R3 ;  /* 0x0000000400037c24 */ /* 0x002fca000f8e0203 */
[----:B------:R-:W-:-:S13]  /*00b0*/  ISETP.GE.OR P0, PT, R3, UR6, P0 ;  /* 0x0000000603007c0c */ /* 0x000fda0008706670 */
[----:B------:R-:W-:Y:S05]  /*00c0*/  @P0 EXIT ;  /* 0x000000000000094d */ /* 0x000fea0003800000 */
[----:B------:R-:W-:Y:S01]  /*00d0*/  I2FP.F32.S32 R5, UR6 ;  /* 0x0000000600057c45 */ /* 0x000fe20008201400 */
[----:B------:R-:W0:Y:S01]  /*00e0*/  LDCU.64 UR4, c[0x0][0x358] ;  /* 0x00006b00ff0477ac */ /* 0x000e220008000a00 */
[----:B------:R-:W-:Y:S01]  /*00f0*/  I2FP.F32.S32 R0, R3 ;  /* 0x0000000300007245 */ /* 0x000fe20000201400 */
[----:B------:R-:W-:Y:S01]  /*0100*/  BSSY.RECONVERGENT B0, `(.L_x_0) ;  /* 0x000000f000007945 */ /* 0x000fe20003800200 */
[----:B------:R-:W1:Y:S08]  /*0110*/  MUFU.RCP R4, R5 ;  /* 0x0000000500047308 */ /* 0x000e700000001000 */
[----:B------:R-:W2:Y:S01]  /*0120*/  FCHK P0, R0, R5 ;  /* 0x0000000500007302 */ /* 0x000ea20000000000 */
[----:B-1----:R-:W-:-:S04]  /*0130*/  FFMA R7, -R5, R4, 1 ;  /* 0x3f80000005077423 */ /* 0x002fc80000000104 */
[----:B------:R-:W-:Y:S01]  /*0140*/  FFMA R7, R4, R7, R4 ;  /* 0x0000000704077223 */ /* 0x000fe20000000004 */
[----:B------:R-:W-:-:S03]  /*0150*/  IMAD R4, R2, UR6, R3 ;  /* 0x0000000602047c24 */ /* 0x000fc6000f8e0203 */
[----:B------:R-:W-:Y:S01]  /*0160*/  FFMA R6, R0, R7, RZ ;  /* 0x0000000700067223 */ /* 0x000fe200000000ff */
[----:B------:R-:W-:-:S03]  /*0170*/  IMAD R4, R4, 0x3, RZ ;  /* 0x0000000304047824 */ /* 0x000fc600078e02ff */
[----:B------:R-:W-:-:S04]  /*0180*/  FFMA R8, -R5, R6, R0 ;  /* 0x0000000605087223 */ /* 0x000fc80000000100 */
[----:B------:R-:W-:Y:S01]  /*0190*/  FFMA R3, R7, R8, R6 ;  /* 0x0000000807037223 */ /* 0x000fe20000000006 */
[----:B0-2---:R-:W-:Y:S06]  /*01a0*/  @!P0 BRA `(.L_x_1) ;  /* 0x0000000000108947 */ /* 0x005fec0003800000 */
[----:B------:R-:W-:Y:S01]  /*01b0*/  IMAD.MOV.U32 R3, RZ, RZ, R5 ;  /* 0x000000ffff037224 */ /* 0x000fe200078e0005 */
[----:B------:R-:W-:-:S07]  /*01c0*/  MOV R6, 0x1e0 ;  /* 0x000001e000067802 */ /* 0x000fce0000000f00 */
[----:B------:R-:W-:Y:S05]  /*01d0*/  CALL.REL.NOINC `($__internal_0_$__cuda_sm3x_div_rn_noftz_f32_slowpath) ;  /* 0x0000000000687944 */ /* 0x000fea0003c00000 */
[----:B------:R-:W-:-:S07]  /*01e0*/  IMAD.MOV.U32 R3, RZ, RZ, R0 ;  /* 0x000000ffff037224 */ /* 0x000fce00078e0000 */
.L_x_1:
[----:B------:R-:W-:Y:S05]  /*01f0*/  BSYNC.RECONVERGENT B0 ;  /* 0x0000000000007941 */ /* 0x000fea0003800200 */
.L_x_0:
[----:B------:R-:W0:Y:S01]  /*0200*/  LDCU UR6, c[0x0][0x38c] ;  /* 0x00007180ff0677ac */ /* 0x000e220008000800 */
[----:B------:R-:W1:Y:S01]  /*0210*/  LDC.64 R6, c[0x0][0x380] ;  /* 0x0000e000ff067b82 */ /* 0x000e620000000a00 */
[----:B------:R-:W-:Y:S01]  /*0220*/  I2FP.F32.U32 R0, R2 ;  /* 0x0000000200007245 */ /* 0x000fe20000201000 */
[----:B------:R-:W-:Y:S01]  /*0230*/  BSSY.RECONVERGENT B0, `(.L_x_2) ;  /* 0x0000010000007945 */ /* 0x000fe20003800200 */
[----:B0-----:R-:W-:-:S04]  /*0240*/  I2FP.F32.U32 R9, UR6 ;  /* 0x0000000600097c45 */ /* 0x001fc80008201000 */
[----:B------:R-:W0:Y:S01]  /*0250*/  MUFU.RCP R8, R9 ;  /* 0x0000000900087308 */ /* 0x000e220000001000 */
[----:B-1----:R-:W-:-:S05]  /*0260*/  IMAD.WIDE R4, R4, 0x4, R6 ;  /* 0x0000000404047825 */ /* 0x002fca00078e0206 */
[----:B------:R1:W-:Y:S02]  /*0270*/  STG.E desc[UR4][R4.64], R3 ;  /* 0x0000000304007986 */ /* 0x0003e4000c101904 */
[----:B------:R-:W2:Y:S01]  /*0280*/  FCHK P0, R0, R9 ;  /* 0x0000000900007302 */ /* 0x000ea20000000000 */
[----:B0-----:R-:W-:-:S04]  /*0290*/  FFMA R7, -R9, R8, 1 ;  /* 0x3f80000009077423 */ /* 0x001fc80000000108 */
[----:B------:R-:W-:-:S04]  /*02a0*/  FFMA R7, R8, R7, R8 ;  /* 0x0000000708077223 */ /* 0x000fc80000000008 */
[----:B------:R-:W-:-:S04]  /*02b0*/  FFMA R2, R0, R7, RZ ;  /* 0x0000000700027223 */ /* 0x000fc800000000ff */
[----:B------:R-:W-:-:S04]  /*02c0*/  FFMA R6, -R9, R2, R0 ;  /* 0x0000000209067223 */ /* 0x000fc80000000100 */
[----:B------:R-:W-:Y:S01]  /*02d0*/  FFMA R7, R7, R6, R2 ;  /* 0x0000000607077223 */ /* 0x000fe20000000002 */
[----:B-12---:R-:W-:Y:S06]  /*02e0*/  @!P0 BRA `(.L_x_3) ;  /* 0x0000000000108947 */ /* 0x006fec0003800000 */
[----:B------:R-:W-:Y:S01]  /*02f0*/  IMAD.MOV.U32 R3, RZ, RZ, R9 ;  /* 0x000000ffff037224 */ /* 0x000fe200078e0009 */
[----:B------:R-:W-:-:S07]  /*0300*/  MOV R6, 0x320 ;  /* 0x0000032000067802 */ /* 0x000fce0000000f00 */
[----:B------:R-:W-:Y:S05]  /*0310*/  CALL.REL.NOINC `($__internal_0_$__cuda_sm3x_div_rn_noftz_f32_slowpath) ;  /* 0x0000000000187944 */ /* 0x000fea0003c00000 */
[----:B------:R-:W-:-:S07]  /*0320*/  IMAD.MOV.U32 R7, RZ, RZ, R0 ;  /* 0x000000ffff077224 */ /* 0x000fce00078e0000 */
.L_x_3:
[----:B------:R-:W-:Y:S05]  /*0330*/  BSYNC.RECONVERGENT B0 ;  /* 0x0000000000007941 */ /* 0x000fea0003800200 */
.L_x_2:
[----:B------:R-:W-:Y:S01]  /*0340*/  IMAD.MOV.U32 R3, RZ, RZ, 0x3f2b851f ;  /* 0x3f2b851fff037424 */ /* 0x000fe200078e00ff */
[----:B------:R-:W-:Y:S04]  /*0350*/  STG.E desc[UR4][R4.64+0x4], R7 ;  /* 0x0000040704007986 */ /* 0x000fe8000c101904 */
[----:B------:R-:W-:Y:S01]  /*0360*/  STG.E desc[UR4][R4.64+0x8], R3 ;  /* 0x0000080304007986 */ /* 0x000fe2000c101904 */
[----:B------:R-:W-:Y:S05]  /*0370*/  EXIT ;  /* 0x000000000000794d */ /* 0x000fea0003800000 */
        .weak           $__internal_0_$__cuda_sm3x_div_rn_noftz_f32_slowpath
        .type           $__internal_0_$__cuda_sm3x_div_rn_noftz_f32_slowpath,@function
        .size           $__internal_0_$__cuda_sm3x_div_rn_noftz_f32_slowpath,(.L_x_16 - $__internal_0_$__cuda_sm3x_div_rn_noftz_f32_slowpath)
$__internal_0_$__cuda_sm3x_div_rn_noftz_f32_slowpath:
[----:B------:R-:W-:Y:S01]  /*0380*/  SHF.R.U32.HI R8, RZ, 0x17, R3 ;  /* 0x00000017ff087819 */ /* 0x000fe20000011603 */
[----:B------:R-:W-:Y:S01]  /*0390*/  BSSY.RECONVERGENT B1, `(.L_x_4) ;  /* 0x0000062000017945 */ /* 0x000fe20003800200 */
[----:B------:R-:W-:Y:S02]  /*03a0*/  SHF.R.U32.HI R7, RZ, 0x17, R0 ;  /* 0x00000017ff077819 */ /* 0x000fe40000011600 */
[----:B------:R-:W-:Y:S02]  /*03b0*/  LOP3.LUT R12, R8, 0xff, RZ, 0xc0, !PT ;  /* 0x000000ff080c7812 */ /* 0x000fe400078ec0ff */
[----:B------:R-:W-:-:S03]  /*03c0*/  LOP3.LUT R10, R7, 0xff, RZ, 0xc0, !PT ;  /* 0x000000ff070a7812 */ /* 0x000fc600078ec0ff */
[----:B------:R-:W-:Y:S02]  /*03d0*/  VIADD R9, R12, 0xffffffff ;  /* 0xffffffff0c097836 */ /* 0x000fe40000000000 */
[----:B------:R-:W-:-:S03]  /*03e0*/  VIADD R8, R10, 0xffffffff ;  /* 0xffffffff0a087836 */ /* 0x000fc60000000000 */
[----:B------:R-:W-:-:S04]  /*03f0*/  ISETP.GT.U32.AND P0, PT, R9, 0xfd, PT ;  /* 0x000000fd0900780c */ /* 0x000fc80003f04070 */
[----:B------:R-:W-:-:S13]  /*0400*/  ISETP.GT.U32.OR P0, PT, R8, 0xfd, P0 ;  /* 0x000000fd0800780c */ /* 0x000fda0000704470 */
[----:B------:R-:W-:Y:S01]  /*0410*/  @!P0 IMAD.MOV.U32 R7, RZ, RZ, RZ ;  /* 0x000000ffff078224 */ /* 0x000fe200078e00ff */
[----:B------:R-:W-:Y:S06]  /*0420*/  @!P0 BRA `(.L_x_5) ;  /* 0x00000000005c8947 */ /* 0x000fec0003800000 */
[----:B------:R-:W-:Y:S02]  /*0430*/  FSETP.GTU.FTZ.AND P0, PT, |R0|, +INF , PT ;  /* 0x7f8000000000780b */ /* 0x000fe40003f1c200 */
[----:B------:R-:W-:-:S04]  /*0440*/  FSETP.GTU.FTZ.AND P1, PT, |R3|, +INF , PT ;  /* 0x7f8000000300780b */ /* 0x000fc80003f3c200 */
[----:B------:R-:W-:-:S13]  /*0450*/  PLOP3.LUT P0, PT, P0, P1, PT, 0xf8, 0x8f ;  /* 0x00000000008f781c */ /* 0x000fda0000703f70 */
[----:B------:R-:W-:Y:S05]  /*0460*/  @P0 BRA `(.L_x_6) ;  /* 0x00000004004c0947 */ /* 0x000fea0003800000 */
[----:B------:R-:W-:-:S13]  /*0470*/  LOP3.LUT P0, RZ, R3, 0x7fffffff, R0, 0xc8, !PT ;  /* 0x7fffffff03ff7812 */ /* 0x000fda000780c800 */
[----:B------:R-:W-:Y:S05]  /*0480*/  @!P0 BRA `(.L_x_7) ;  /* 0x00000004003c8947 */ /* 0x000fea0003800000 */
[C---:B------:R-:W-:Y:S02]  /*0490*/  FSETP.NEU.FTZ.AND P2, PT, |R0|.reuse, +INF , PT ;  /* 0x7f8000000000780b */ /* 0x040fe40003f5d200 */
[----:B------:R-:W-:Y:S02]  /*04a0*/  FSETP.NEU.FTZ.AND P1, PT, |R3|, +INF , PT ;  /* 0x7f8000000300780b */ /* 0x000fe40003f3d200 */
[----:B------:R-:W-:-:S11]  /*04b0*/  FSETP.NEU.FTZ.AND P0, PT, |R0|, +INF , PT ;  /* 0x7f8000000000780b */ /* 0x000fd60003f1d200 */
[----:B------:R-:W-:Y:S05]  /*04c0*/  @!P1 BRA !P2, `(.L_x_7) ;  /* 0x00000004002c9947 */ /* 0x000fea0005000000 */
[----:B------:R-:W-:-:S04]  /*04d0*/  LOP3.LUT P2, RZ, R0, 0x7fffffff, RZ, 0xc0, !PT ;  /* 0x7fffffff00ff7812 */ /* 0x000fc8000784c0ff */
[----:B------:R-:W-:-:S13]  /*04e0*/  PLOP3.LUT P1, PT, P1, P2, PT, 0x2f, 0xf2 ;  /* 0x0000000000f2781c */ /* 0x000fda0000f24577 */
[----:B------:R-:W-:Y:S05]  /*04f0*/  @P1 BRA `(.L_x_8) ;  /* 0x0000000400181947 */ /* 0x000fea0003800000 */
[----:B------:R-:W-:-:S04]  /*0500*/  LOP3.LUT P1, RZ, R3, 0x7fffffff, RZ, 0xc0, !PT ;  /* 0x7fffffff03ff7812 */ /* 0x000fc8000782c0ff */
[----:B------:R-:W-:-:S13]  /*0510*/  PLOP3.LUT P0, PT, P0, P1, PT, 0x2f, 0xf2 ;  /* 0x0000000000f2781c */ /* 0x000fda0000702577 */
[----:B------:R-:W-:Y:S05]  /*0520*/  @P0 BRA `(.L_x_9) ;  /* 0x0000000400000947 */ /* 0x000fea0003800000 */
[----:B------:R-:W-:Y:S02]  /*0530*/  ISETP.GE.AND P0, PT, R8, RZ, PT ;  /* 0x000000ff0800720c */ /* 0x000fe40003f06270 */
[----:B------:R-:W-:-:S11]  /*0540*/  ISETP.GE.AND P1, PT, R9, RZ, PT ;  /* 0x000000ff0900720c */ /* 0x000fd60003f26270 */
[----:B------:R-:W-:Y:S02]  /*0550*/  @P0 IMAD.MOV.U32 R7, RZ, RZ, RZ ;  /* 0x000000ffff070224 */ /* 0x000fe400078e00ff */
[----:B------:R-:W-:Y:S01]  /*0560*/  @!P0 FFMA R0, R0, 1.84467440737095516160e+19, RZ ;  /* 0x5f80000000008823 */ /* 0x000fe200000000ff */
[----:B------:R-:W-:Y:S02]  /*0570*/  @!P0 IMAD.MOV.U32 R7, RZ, RZ, -0x40 ;  /* 0xffffffc0ff078424 */ /* 0x000fe400078e00ff */
[----:B------:R-:W-:Y:S02]  /*0580*/  @!P1 FFMA R3, R3, 1.84467440737095516160e+19, RZ ;  /* 0x5f80000003039823 */ /* 0x000fe400000000ff */
[----:B------:R-:W-:-:S07]  /*0590*/  @!P1 VIADD R7, R7, 0x40 ;  /* 0x0000004007079836 */ /* 0x000fce0000000000 */
.L_x_5:
[----:B------:R-:W-:Y:S01]  /*05a0*/  LEA R8, R12, 0xc0800000, 0x17 ;  /* 0xc08000000c087811 */ /* 0x000fe200078eb8ff */
[----:B------:R-:W-:Y:S04]  /*05b0*/  BSSY.RECONVERGENT B2, `(.L_x_10) ;  /* 0x0000036000027945 */ /* 0x000fe80003800200 */
[----:B------:R-:W-:Y:S02]  /*05c0*/  IMAD.IADD R8, R3, 0x1, -R8 ;  /* 0x0000000103087824 */ /* 0x000fe400078e0a08 */
[----:B------:R-:W-:Y:S02]  /*05d0*/  VIADD R3, R10, 0xffffff81 ;  /* 0xffffff810a037836 */ /* 0x000fe40000000000 */
[----:B------:R0:W1:Y:S01]  /*05e0*/  MUFU.RCP R9, R8 ;  /* 0x0000000800097308 */ /* 0x0000620000001000 */
[----:B------:R-:W-:Y:S01]  /*05f0*/  FADD.FTZ R11, -R8, -RZ ;  /* 0x800000ff080b7221 */ /* 0x000fe20000010100 */
[C---:B------:R-:W-:Y:S01]  /*0600*/  IMAD R0, R3.reuse, -0x800000, R0 ;  /* 0xff80000003007824 */ /* 0x040fe200078e0200 */
[----:B0-----:R-:W-:-:S05]  /*0610*/  IADD3 R8, PT, PT, R3, 0x7f, -R12 ;  /* 0x0000007f03087810 */ /* 0x001fca0007ffe80c */
[----:B------:R-:W-:Y:S02]  /*0620*/  IMAD.IADD R8, R8, 0x1, R7 ;  /* 0x0000000108087824 */ /* 0x000fe400078e0207 */
[----:B-1----:R-:W-:-:S04]  /*0630*/  FFMA R10, R9, R11, 1 ;  /* 0x3f800000090a7423 */ /* 0x002fc8000000000b */
[----:B------:R-:W-:-:S04]  /*0640*/  FFMA R14, R9, R10, R9 ;  /* 0x0000000a090e7223 */ /* 0x000fc80000000009 */
[----:B------:R-:W-:-:S04]  /*0650*/  FFMA R9, R0, R14, RZ ;  /* 0x0000000e00097223 */ /* 0x000fc800000000ff */
[----:B------:R-:W-:-:S04]  /*0660*/  FFMA R10, R11, R9, R0 ;  /* 0x000000090b0a7223 */ /* 0x000fc80000000000 */
[----:B------:R-:W-:-:S04]  /*0670*/  FFMA R9, R14, R10, R9 ;  /* 0x0000000a0e097223 */ /* 0x000fc80000000009 */
[----:B------:R-:W-:-:S04]  /*0680*/  FFMA R10, R11, R9, R0 ;  /* 0x000000090b0a7223 */ /* 0x000fc80000000000 */
[----:B------:R-:W-:-:S05]  /*0690*/  FFMA R0, R14, R10, R9 ;  /* 0x0000000a0e007223 */ /* 0x000fca0000000009 */
[----:B------:R-:W-:-:S04]  /*06a0*/  SHF.R.U32.HI R3, RZ, 0x17, R0 ;  /* 0x00000017ff037819 */ /* 0x000fc80000011600 */
[----:B------:R-:W-:-:S05]  /*06b0*/  LOP3.LUT R3, R3, 0xff, RZ, 0xc0, !PT ;  /* 0x000000ff03037812 */ /* 0x000fca00078ec0ff */
[----:B------:R-:W-:-:S04]  /*06c0*/  IMAD.IADD R11, R3, 0x1, R8 ;  /* 0x00000001030b7824 */ /* 0x000fc800078e0208 */
[----:B------:R-:W-:-:S05]  /*06d0*/  VIADD R3, R11, 0xffffffff ;  /* 0xffffffff0b037836 */ /* 0x000fca0000000000 */
[----:B------:R-:W-:-:S13]  /*06e0*/  ISETP.GE.U32.AND P0, PT, R3, 0xfe, PT ;  /* 0x000000fe0300780c */ /* 0x000fda0003f06070 */
[----:B------:R-:W-:Y:S05]  /*06f0*/  @!P0 BRA `(.L_x_11) ;  /* 0x0000000000808947 */ /* 0x000fea0003800000 */
[----:B------:R-:W-:-:S13]  /*0700*/  ISETP.GT.AND P0, PT, R11, 0xfe, PT ;  /* 0x000000fe0b00780c */ /* 0x000fda0003f04270 */
[----:B------:R-:W-:Y:S05]  /*0710*/  @P0 BRA `(.L_x_12) ;  /* 0x00000000006c0947 */ /* 0x000fea0003800000 */
[----:B------:R-:W-:-:S13]  /*0720*/  ISETP.GE.AND P0, PT, R11, 0x1, PT ;  /* 0x000000010b00780c */ /* 0x000fda0003f06270 */
[----:B------:R-:W-:Y:S05]  /*0730*/  @P0 BRA `(.L_x_13) ;  /* 0x0000000000740947 */ /* 0x000fea0003800000 */
[----:B------:R-:W-:Y:S02]  /*0740*/  ISETP.GE.AND P0, PT, R11, -0x18, PT ;  /* 0xffffffe80b00780c */ /* 0x000fe40003f06270 */
[----:B------:R-:W-:-:S11]  /*0750*/  LOP3.LUT R0, R0, 0x80000000, RZ, 0xc0, !PT ;  /* 0x8000000000007812 */ /* 0x000fd600078ec0ff */
[----:B------:R-:W-:Y:S05]  /*0760*/  @!P0 BRA `(.L_x_13) ;  /* 0x0000000000688947 */ /* 0x000fea0003800000 */
[CCC-:B------:R-:W-:Y:S01]  /*0770*/  FFMA.RZ R3, R14.reuse, R10.reuse, R9.reuse ;  /* 0x0000000a0e037223 */ /* 0x1c0fe2000000c009 */
[CCC-:B------:R-:W-:Y:S01]  /*0780*/  FFMA.RM R8, R14.reuse, R10.reuse, R9.reuse ;  /* 0x0000000a0e087223 */ /* 0x1c0fe20000004009 */
[C---:B------:R-:W-:Y:S02]  /*0790*/  ISETP.NE.AND P2, PT, R11.reuse, RZ, PT ;  /* 0x000000ff0b00720c */ /* 0x040fe40003f45270 */
[----:B------:R-:W-:Y:S02]  /*07a0*/  ISETP.NE.AND P1, PT, R11, RZ, PT ;  /* 0x000000ff0b00720c */ /* 0x000fe40003f25270 */
[----:B------:R-:W-:Y:S01]  /*07b0*/  LOP3.LUT R7, R3, 0x7fffff, RZ, 0xc0, !PT ;  /* 0x007fffff03077812 */ /* 0x000fe200078ec0ff */
[----:B------:R-:W-:Y:S01]  /*07c0*/  FFMA.RP R3, R14, R10, R9 ;  /* 0x0000000a0e037223 */ /* 0x000fe20000008009 */
[----:B------:R-:W-:Y:S02]  /*07d0*/  VIADD R10, R11, 0x20 ;  /* 0x000000200b0a7836 */ /* 0x000fe40000000000 */
[----:B------:R-:W-:Y:S01]  /*07e0*/  LOP3.LUT R7, R7, 0x800000, RZ, 0xfc, !PT ;  /* 0x0080000007077812 */ /* 0x000fe200078efcff */
[----:B------:R-:W-:Y:S01]  /*07f0*/  IMAD.MOV R9, RZ, RZ, -R11 ;  /* 0x000000ffff097224 */ /* 0x000fe200078e0a0b */
[----:B------:R-:W-:-:S02]  /*0800*/  FSETP.NEU.FTZ.AND P0, PT, R3, R8, PT ;  /* 0x000000080300720b */ /* 0x000fc40003f1d000 */
[----:B------:R-:W-:Y:S02]  /*0810*/  SHF.L.U32 R10, R7, R10, RZ ;  /* 0x0000000a070a7219 */ /* 0x000fe400000006ff */
[----:B------:R-:W-:Y:S02]  /*0820*/  SEL R8, R9, RZ, P2 ;  /* 0x000000ff09087207 */ /* 0x000fe40001000000 */
[----:B------:R-:W-:Y:S02]  /*0830*/  ISETP.NE.AND P1, PT, R10, RZ, P1 ;  /* 0x000000ff0a00720c */ /* 0x000fe40000f25270 */
[----:B------:R-:W-:Y:S02]  /*0840*/  SHF.R.U32.HI R8, RZ, R8, R7 ;  /* 0x00000008ff087219 */ /* 0x000fe40000011607 */
[----:B------:R-:W-:Y:S02]  /*0850*/  PLOP3.LUT P0, PT, P0, P1, PT, 0xf8, 0x8f ;  /* 0x00000000008f781c */ /* 0x000fe40000703f70 */
[----:B------:R-:W-:-:S02]  /*0860*/  SHF.R.U32.HI R10, RZ, 0x1, R8 ;  /* 0x00000001ff0a7819 */ /* 0x000fc40000011608 */
[----:B------:R-:W-:-:S04]  /*0870*/  SEL R3, RZ, 0x1, !P0 ;  /* 0x00000001ff037807 */ /* 0x000fc80004000000 */
[----:B------:R-:W-:-:S04]  /*0880*/  LOP3.LUT R3, R3, 0x1, R10, 0xf8, !PT ;  /* 0x0000000103037812 */ /* 0x000fc800078ef80a */
[----:B------:R-:W-:-:S05]  /*0890*/  LOP3.LUT R3, R3, R8, RZ, 0xc0, !PT ;  /* 0x0000000803037212 */ /* 0x000fca00078ec0ff */
[----:B------:R-:W-:-:S05]  /*08a0*/  IMAD.IADD R3, R10, 0x1, R3 ;  /* 0x000000010a037824 */ /* 0x000fca00078e0203 */
[----:B------:R-:W-:Y:S01]  /*08b0*/  LOP3.LUT R0, R3, R0, RZ, 0xfc, !PT ;  /* 0x0000000003007212 */ /* 0x000fe200078efcff */
[----:B------:R-:W-:Y:S06]  /*08c0*/  BRA `(.L_x_13) ;  /* 0x0000000000107947 */ /* 0x000fec0003800000 */
.L_x_12:
[----:B------:R-:W-:-:S04]  /*08d0*/  LOP3.LUT R0, R0, 0x80000000, RZ, 0xc0, !PT ;  /* 0x8000000000007812 */ /* 0x000fc800078ec0ff */
[----:B------:R-:W-:Y:S01]  /*08e0*/  LOP3.LUT R0, R0, 0x7f800000, RZ, 0xfc, !PT ;  /* 0x7f80000000007812 */ /* 0x000fe200078efcff */
[----:B------:R-:W-:Y:S06]  /*08f0*/  BRA `(.L_x_13) ;  /* 0x0000000000047947 */ /* 0x000fec0003800000 */
.L_x_11:
[----:B------:R-:W-:-:S07]  /*0900*/  IMAD R0, R8, 0x800000, R0 ;  /* 0x0080000008007824 */ /* 0x000fce00078e0200 */
.L_x_13:
[----:B------:R-:W-:Y:S05]  /*0910*/  BSYNC.RECONVERGENT B2 ;  /* 0x0000000000027941 */ /* 0x000fea0003800200 */
.L_x_10:
[----:B------:R-:W-:Y:S05]  /*0920*/  BRA `(.L_x_14) ;  /* 0x0000000000207947 */ /* 0x000fea0003800000 */
.L_x_9:
[----:B------:R-:W-:-:S04]  /*0930*/  LOP3.LUT R0, R3, 0x80000000, R0, 0x48, !PT ;  /* 0x8000000003007812 */ /* 0x000fc800078e4800 */
[----:B------:R-:W-:Y:S01]  /*0940*/  LOP3.LUT R0, R0, 0x7f800000, RZ, 0xfc, !PT ;  /* 0x7f80000000007812 */ /* 0x000fe200078efcff */
[----:B------:R-:W-:Y:S06]  /*0950*/  BRA `(.L_x_14) ;  /* 0x0000000000147947 */ /* 0x000fec0003800000 */
.L_x_8:
[----:B------:R-:W-:Y:S01]  /*0960*/  LOP3.LUT R0, R3, 0x80000000, R0, 0x48, !PT ;  /* 0x8000000003007812 */ /* 0x000fe200078e4800 */
[----:B------:R-:W-:Y:S06]  /*0970*/  BRA `(.L_x_14) ;  /* 0x00000000000c7947 */ /* 0x000fec0003800000 */
.L_x_7:
[----:B------:R-:W0:Y:S01]  /*0980*/  MUFU.RSQ R0, -QNAN ;  /* 0xffc0000000007908 */ /* 0x000e220000001400 */
[----:B------:R-:W-:Y:S05]  /*0990*/  BRA `(.L_x_14) ;  /* 0x0000000000047947 */ /* 0x000fea0003800000 */
.L_x_6:
[----:B------:R-:W-:-:S07]  /*09a0*/  FADD.FTZ R0, R0, R3 ;  /* 0x0000000300007221 */ /* 0x000fce0000010000 */
.L_x_14:
[----:B------:R-:W-:Y:S05]  /*09b0*/  BSYNC.RECONVERGENT B1 ;  /* 0x0000000000017941 */ /* 0x000fea0003800200 */
.L_x_4:
[----:B------:R-:W-:-:S04]  /*09c0*/  IMAD.MOV.U32 R7, RZ, RZ, 0x0 ;  /* 0x00000000ff077424 */ /* 0x000fc800078e00ff */
[----:B0-----:R-:W-:Y:S05]  /*09d0*/  RET.REL.NODEC R6 `(_Z6renderPfii) ;  /* 0xfffffff406887950 */ /* 0x001fea0003c3ffff */
.L_x_15:
[----:B------:R-:W-:-:S00]  /*09e0*/  BRA `(.L_x_15) ;  /* 0xfffffffc00fc7947 */ /* 0x000fc0000383ffff */
[----:B------:R-:W-:-:S00]  /*09f0*/  NOP ;  /* 0x0000000000007918 */ /* 0x000fc00000000000 */
        /* <DEDUP_REMOVED lines=8> */
.L_x_16:


//--------------------- .nv.shared.reserved.0     --------------------------
	.section	.nv.shared.reserved.0,"aw",@nobits
	.weak		__nv_reservedSMEM_offset_0_alias
	.size		__nv_reservedSMEM_offset_0_alias, 0, 64
	.other		__nv_reservedSMEM_offset_0_alias,@"STO_CUDA_RESERVED_SHARED STV_DEFAULT"
__nv_reservedSMEM_offset_0_alias:
	.zero		0
	.zero		64


//--------------------- .nv.constant0._Z6renderPfii --------------------------
	.section	.nv.constant0._Z6renderPfii,"a",@progbits
	.sectionflags	@""
	.align	4
.nv.constant0._Z6renderPfii:
	.zero		912


//--------------------- SYMBOLS --------------------------

	.type		.nv.reservedSmem.offset0,@object
	.size		.nv.reservedSmem.offset0,0x4
